	.headerflags	@"EF_CUDA_TEXMODE_UNIFIED EF_CUDA_64BIT_ADDRESS EF_CUDA_ACCELERATORS EF_CUDA_SM90 EF_CUDA_VIRTUAL_SM(EF_CUDA_SM90)"
	.elftype	@"ET_EXEC"


//--------------------- .nv.info                  --------------------------
	.section	.nv.info,"",@"SHT_CUDA_INFO"
	.align	4


	//----- nvinfo : EIATTR_REGCOUNT
	.align		4
        /*0000*/ 	.byte	0x04, 0x2f
        /*0002*/ 	.short	(.L_1 - .L_0)
	.align		4
.L_0:
        /*0004*/ 	.word	index@(triton_poi_fused__to_copy_add_arange_mul_7)
        /*0008*/ 	.word	0x00000009


	//----- nvinfo : EIATTR_MIN_STACK_SIZE
	.align		4
.L_1:
        /*000c*/ 	.byte	0x04, 0x12
        /*000e*/ 	.short	(.L_3 - .L_2)
	.align		4
.L_2:
        /*0010*/ 	.word	index@(triton_poi_fused__to_copy_add_arange_mul_7)
        /*0014*/ 	.word	0x00000000


	//----- nvinfo : EIATTR_FRAME_SIZE
	.align		4
.L_3:
        /*0018*/ 	.byte	0x04, 0x11
        /*001a*/ 	.short	(.L_5 - .L_4)
	.align		4
.L_4:
        /*001c*/ 	.word	index@(triton_poi_fused__to_copy_add_arange_mul_7)
        /*0020*/ 	.word	0x00000000


	//----- nvinfo : EIATTR_MIN_STACK_SIZE
	.align		4
.L_5:
        /*0024*/ 	.byte	0x04, 0x12
        /*0026*/ 	.short	(.L_7 - .L_6)
	.align		4
.L_6:
        /*0028*/ 	.word	index@(triton_poi_fused__to_copy_add_arange_mul_7)
        /*002c*/ 	.word	0x00000000
.L_7:


//--------------------- .nv.info.triton_poi_fused__to_copy_add_arange_mul_7 --------------------------
	.section	.nv.info.triton_poi_fused__to_copy_add_arange_mul_7,"",@"SHT_CUDA_INFO"
	.sectionflags	@""
	.align	4


	//----- nvinfo : EIATTR_CUDA_API_VERSION
	.align		4
        /*0000*/ 	.byte	0x04, 0x37
        /*0002*/ 	.short	(.L_9 - .L_8)
.L_8:
        /*0004*/ 	.word	0x0000007c


	//----- nvinfo : EIATTR_KPARAM_INFO
	.align		4
.L_9:
        /*0008*/ 	.byte	0x04, 0x17
        /*000a*/ 	.short	(.L_11 - .L_10)
.L_10:
        /*000c*/ 	.word	0x00000000
        /*0010*/ 	.short	0x0001
        /*0012*/ 	.short	0x0008
        /*0014*/ 	.byte	0x00, 0xf0, 0x11, 0x00


	//----- nvinfo : EIATTR_KPARAM_INFO
	.align		4
.L_11:
        /*0018*/ 	.byte	0x04, 0x17
        /*001a*/ 	.short	(.L_13 - .L_12)
.L_12:
        /*001c*/ 	.word	0x00000000
        /*0020*/ 	.short	0x0000
        /*0022*/ 	.short	0x0000
        /*0024*/ 	.byte	0x00, 0xf4, 0x21, 0x00


	//----- nvinfo : EIATTR_SPARSE_MMA_MASK
	.align		4
.L_13:
        /*0028*/ 	.byte	0x03, 0x50
        /*002a*/ 	.short	0x0000


	//----- nvinfo : EIATTR_MAXREG_COUNT
	.align		4
        /*002c*/ 	.byte	0x03, 0x1b
        /*002e*/ 	.short	0x00ff


	//----- nvinfo : EIATTR_EXIT_INSTR_OFFSETS
	.align		4
        /*0030*/ 	.byte	0x04, 0x1c
        /*0032*/ 	.short	(.L_15 - .L_14)


	//   ....[0]....
.L_14:
        /*0034*/ 	.word	0x000000d0


	//   ....[1]....
        /*0038*/ 	.word	0x00000100


	//----- nvinfo : EIATTR_REQNTID
	.align		4
.L_15:
        /*003c*/ 	.byte	0x04, 0x10
        /*003e*/ 	.short	(.L_17 - .L_16)
.L_16:
        /*0040*/ 	.word	0x00000020
        /*0044*/ 	.word	0x00000001
        /*0048*/ 	.word	0x00000001


	//----- nvinfo : EIATTR_CBANK_PARAM_SIZE
	.align		4
.L_17:
        /*004c*/ 	.byte	0x03, 0x19
        /*004e*/ 	.short	0x000c


	//----- nvinfo : EIATTR_PARAM_CBANK
	.align		4
        /*0050*/ 	.byte	0x04, 0x0a
        /*0052*/ 	.short	(.L_19 - .L_18)
	.align		4
.L_18:
        /*0054*/ 	.word	index@(.nv.constant0.triton_poi_fused__to_copy_add_arange_mul_7)
        /*0058*/ 	.short	0x0210
        /*005a*/ 	.short	0x000c


	//----- nvinfo : EIATTR_SW_WAR
	.align		4
.L_19:
        /*005c*/ 	.byte	0x04, 0x36
        /*005e*/ 	.short	(.L_21 - .L_20)
.L_20:
        /*0060*/ 	.word	0x00000008
.L_21:


//--------------------- .nv.callgraph             --------------------------
	.section	.nv.callgraph,"",@"SHT_CUDA_CALLGRAPH"
	.align	4
	.sectionentsize	8
	.align		4
        /*0000*/ 	.word	0x00000000
	.align		4
        /*0004*/ 	.word	0xffffffff
	.align		4
        /*0008*/ 	.word	0x00000000
	.align		4
        /*000c*/ 	.word	0xfffffffe
	.align		4
        /*0010*/ 	.word	0x00000000
	.align		4
        /*0014*/ 	.word	0xfffffffd
	.align		4
        /*0018*/ 	.word	0x00000000
	.align		4
        /*001c*/ 	.word	0xfffffffc


//--------------------- .text.triton_poi_fused__to_copy_add_arange_mul_7 --------------------------
	.section	.text.triton_poi_fused__to_copy_add_arange_mul_7,"ax",@progbits
	.align	128
        .global         triton_poi_fused__to_copy_add_arange_mul_7
        .type           triton_poi_fused__to_copy_add_arange_mul_7,@function
        .size           triton_poi_fused__to_copy_add_arange_mul_7,(.L_x_1 - triton_poi_fused__to_copy_add_arange_mul_7)
        .other          triton_poi_fused__to_copy_add_arange_mul_7,@"STO_CUDA_ENTRY STV_DEFAULT"
triton_poi_fused__to_copy_add_arange_mul_7:
.text.triton_poi_fused__to_copy_add_arange_mul_7:
[----:B------:R-:W0:Y:S02]  /*0000*/  LDC R1, c[0x0][0x28] ;  /* 0x00000a00ff017b82 */ /* 0x000e240000000800 */
[----:B------:R-:W1:Y:S01]  /*0010*/  S2R R6, SR_TID.X ;  /* 0x0000000000067919 */ /* 0x000e620000002100 */
[----:B------:R-:W2:Y:S01]  /*0020*/  LDC.64 R2, c[0x0][0x210] ;  /* 0x00008400ff027b82 */ /* 0x000ea20000000a00 */
[----:B------:R-:W3:Y:S01]  /*0030*/  S2R R5, SR_CTAID.X ;  /* 0x0000000000057919 */ /* 0x000ee20000002500 */
[C---:B-1----:R-:W-:Y:S02]  /*0040*/  LOP3.LUT R0, R6.reuse, 0xf, RZ, 0xc0, !PT ;  /* 0x0000000f06007812 */ /* 0x042fe400078ec0ff */
[----:B------:R-:W-:-:S03]  /*0050*/  LOP3.LUT P0, RZ, R6, 0x10, RZ, 0xc0, !PT ;  /* 0x0000001006ff7812 */ /* 0x000fc6000780c0ff */
[----:B---3--:R-:W-:-:S04]  /*0060*/  IMAD R5, R5, 0x10, R0 ;  /* 0x0000001005057824 */ /* 0x008fc800078e0200 */
[C---:B--2---:R-:W-:Y:S01]  /*0070*/  IMAD.WIDE R2, R5.reuse, 0x8, R2 ;  /* 0x0000000805027825 */ /* 0x044fe200078e0202 */
[----:B------:R-:W-:Y:S02]  /*0080*/  I2FP.F32.S32 R0, R5 ;  /* 0x0000000500007245 */ /* 0x000fe40000201400 */
[----:B------:R-:W-:-:S03]  /*0090*/  ISETP.LT.AND P0, PT, R5, 0x10, !P0 ;  /* 0x000000100500780c */ /* 0x000fc60004701270 */
[----:B------:R-:W-:-:S04]  /*00a0*/  FMUL R0, R0, 0.5 ;  /* 0x3f00000000007820 */ /* 0x000fc80000400000 */
[----:B------:R-:W1:Y:S02]  /*00b0*/  F2I.TRUNC.NTZ R4, R0 ;  /* 0x0000000000047305 */ /* 0x000e64000020f100 */
[----:B-1----:R-:W-:-:S04]  /*00c0*/  SHF.R.S32.HI R5, RZ, 0x1f, R4 ;  /* 0x0000001fff057819 */ /* 0x002fc80000011404 */
[----:B------:R-:W-:Y:S05]  /*00d0*/  @!P0 EXIT ;  /* 0x000000000000894d */ /* 0x000fea0003800000 */
[----:B------:R-:W-:Y:S02]  /*00e0*/  ULDC.64 UR4, c[0x0][0x208] ;  /* 0x0000820000047ab9 */ /* 0x000fe40000000a00 */
[----:B------:R-:W-:Y:S01]  /*00f0*/  STG.E.64 desc[UR4][R2.64], R4 ;  /* 0x0000000402007986 */ /* 0x000fe2000c101b04 */
[----:B------:R-:W-:Y:S05]  /*0100*/  EXIT ;  /* 0x000000000000794d */ /* 0x000fea0003800000 */
.L_x_0:
[----:B------:R-:W-:-:S00]  /*0110*/  BRA `(.L_x_0) ;  /* 0xfffffffc00fc7947 */ /* 0x000fc0000383ffff */
[----:B------:R-:W-:-:S00]  /*0120*/  NOP ;  /* 0x0000000000007918 */ /* 0x000fc00000000000 */
        /* <DEDUP_REMOVED lines=13> */
.L_x_1:


//--------------------- .nv.constant0.triton_poi_fused__to_copy_add_arange_mul_7 --------------------------
	.section	.nv.constant0.triton_poi_fused__to_copy_add_arange_mul_7,"a",@progbits
	.sectionflags	@""
	.align	4
.nv.constant0.triton_poi_fused__to_copy_add_arange_mul_7:
	.zero		540
